//
// Generated by NVIDIA NVVM Compiler
//
// Compiler Build ID: CL-36424714
// Cuda compilation tools, release 13.0, V13.0.88
// Based on NVVM 20.0.0
//

.version 9.0
.target sm_100
.address_size 64

	// .globl	_Z23fillOneFloatArrayKerneliiPff

.visible .entry _Z23fillOneFloatArrayKerneliiPff(
	.param .u32 _Z23fillOneFloatArrayKerneliiPff_param_0,
	.param .u32 _Z23fillOneFloatArrayKerneliiPff_param_1,
	.param .u64 .ptr .align 1 _Z23fillOneFloatArrayKerneliiPff_param_2,
	.param .f32 _Z23fillOneFloatArrayKerneliiPff_param_3
)
{
	.reg .b32 	%r<8>;
	.reg .b32 	%f<2>;
	.reg .b64 	%rd<5>;

	ld.param.u32 	%r1, [_Z23fillOneFloatArrayKerneliiPff_param_0];
	ld.param.u32 	%r2, [_Z23fillOneFloatArrayKerneliiPff_param_1];
	ld.param.u64 	%rd1, [_Z23fillOneFloatArrayKerneliiPff_param_2];
	ld.param.f32 	%f1, [_Z23fillOneFloatArrayKerneliiPff_param_3];
	cvta.to.global.u64 	%rd2, %rd1;
	mov.u32 	%r3, %ctaid.x;
	mov.u32 	%r4, %ctaid.y;
	mov.u32 	%r5, %tid.x;
	mad.lo.s32 	%r6, %r1, %r4, %r5;
	mad.lo.s32 	%r7, %r2, %r3, %r6;
	mul.wide.s32 	%rd3, %r7, 4;
	add.s64 	%rd4, %rd2, %rd3;
	st.global.f32 	[%rd4], %f1;
	ret;

}


// ===== COMPILED SASS (sm_100) =====

	.target	sm_100

	.elftype	@"ET_EXEC"


//--------------------- .note.nv.tkinfo           --------------------------
	.section	.note.nv.tkinfo,"",@"SHT_NOTE"
	.sectionflags	@"SHF_NOTE_NV_TKINFO"
	.tkinfo
        /*0018*/ 	.word	0x00000002
        /*0030*/ 	.string	""
        /*0030*/ 	.string	"ptxas"
        /*0030*/ 	.string	"Cuda compilation tools, release 13.0, V13.0.88"
        /*0030*/ 	.string	"Build cuda_13.0.r13.0/compiler.36424714_0"
        /*0030*/ 	.string	"-arch sm_100 -m 64 "



//--------------------- .note.nv.cuinfo           --------------------------
	.section	.note.nv.cuinfo,"",@"SHT_NOTE"
	.sectionflags	@"SHF_NOTE_NV_CUINFO"
        /*0018*/ 	.short	0x0002
        /*001a*/ 	.short	0x0064
        /*001c*/ 	.short	0x0082
	.zero		2


//--------------------- .nv.info                  --------------------------
	.section	.nv.info,"",@"SHT_CUDA_INFO"
	.align	4


	//----- nvinfo : EIATTR_REGCOUNT
	.align		4
        /*0000*/ 	.byte	0x04, 0x2f
        /*0002*/ 	.short	(.L_1 - .L_0)
	.align		4
.L_0:
        /*0004*/ 	.word	index@(_Z23fillOneFloatArrayKerneliiPff)
        /*0008*/ 	.word	0x0000000c


	//----- nvinfo : EIATTR_FRAME_SIZE
	.align		4
.L_1:
        /*000c*/ 	.byte	0x04, 0x11
        /*000e*/ 	.short	(.L_3 - .L_2)
	.align		4
.L_2:
        /*0010*/ 	.word	index@(_Z23fillOneFloatArrayKerneliiPff)
        /*0014*/ 	.word	0x00000000


	//----- nvinfo : EIATTR_MIN_STACK_SIZE
	.align		4
.L_3:
        /*0018*/ 	.byte	0x04, 0x12
        /*001a*/ 	.short	(.L_5 - .L_4)
	.align		4
.L_4:
        /*001c*/ 	.word	index@(_Z23fillOneFloatArrayKerneliiPff)
        /*0020*/ 	.word	0x00000000
.L_5:


//--------------------- .nv.compat                --------------------------
	.section	.nv.compat,"",@"SHT_CUDA_COMPAT_INFO"
	.align	4
        /*0000*/ 	.byte	0x02, 0x09, 0x00, 0x00, 0x02, 0x02, 0x01, 0x00, 0x02, 0x05, 0x05, 0x00, 0x03, 0x07, 0x01, 0x01
        /*0010*/ 	.byte	0x02, 0x03, 0x00, 0x00, 0x02, 0x06, 0x01, 0x00, 0x04, 0x0b, 0x08, 0x00, 0x09, 0x00, 0x00, 0x00
        /*0020*/ 	.byte	0x00, 0x00, 0x00, 0x00


//--------------------- .nv.info._Z23fillOneFloatArrayKerneliiPff --------------------------
	.section	.nv.info._Z23fillOneFloatArrayKerneliiPff,"",@"SHT_CUDA_INFO"
	.sectionflags	@""
	.align	4


	//----- nvinfo : EIATTR_CUDA_API_VERSION
	.align		4
        /*0000*/ 	.byte	0x04, 0x37
        /*0002*/ 	.short	(.L_7 - .L_6)
.L_6:
        /*0004*/ 	.word	0x00000082


	//----- nvinfo : EIATTR_KPARAM_INFO
	.align		4
.L_7:
        /*0008*/ 	.byte	0x04, 0x17
        /*000a*/ 	.short	(.L_9 - .L_8)
.L_8:
        /*000c*/ 	.word	0x00000000
        /*0010*/ 	.short	0x0003
        /*0012*/ 	.short	0x0010
        /*0014*/ 	.byte	0x00, 0xf0, 0x11, 0x00


	//----- nvinfo : EIATTR_KPARAM_INFO
	.align		4
.L_9:
        /*0018*/ 	.byte	0x04, 0x17
        /*001a*/ 	.short	(.L_11 - .L_10)
.L_10:
        /*001c*/ 	.word	0x00000000
        /*0020*/ 	.short	0x0002
        /*0022*/ 	.short	0x0008
        /*0024*/ 	.byte	0x00, 0xf5, 0x21, 0x00


	//----- nvinfo : EIATTR_KPARAM_INFO
	.align		4
.L_11:
        /*0028*/ 	.byte	0x04, 0x17
        /*002a*/ 	.short	(.L_13 - .L_12)
.L_12:
        /*002c*/ 	.word	0x00000000
        /*0030*/ 	.short	0x0001
        /*0032*/ 	.short	0x0004
        /*0034*/ 	.byte	0x00, 0xf0, 0x11, 0x00


	//----- nvinfo : EIATTR_KPARAM_INFO
	.align		4
.L_13:
        /*0038*/ 	.byte	0x04, 0x17
        /*003a*/ 	.short	(.L_15 - .L_14)
.L_14:
        /*003c*/ 	.word	0x00000000
        /*0040*/ 	.short	0x0000
        /*0042*/ 	.short	0x0000
        /*0044*/ 	.byte	0x00, 0xf0, 0x11, 0x00


	//----- nvinfo : EIATTR_SPARSE_MMA_MASK
	.align		4
.L_15:
        /*0048*/ 	.byte	0x03, 0x50
        /*004a*/ 	.short	0x0000


	//----- nvinfo : EIATTR_MAXREG_COUNT
	.align		4
        /*004c*/ 	.byte	0x03, 0x1b
        /*004e*/ 	.short	0x00ff


	//----- nvinfo : EIATTR_MERCURY_ISA_VERSION
	.align		4
        /*0050*/ 	.byte	0x03, 0x5f
        /*0052*/ 	.short	0x0101


	//----- nvinfo : EIATTR_VRC_CTA_INIT_COUNT
	.align		4
        /*0054*/ 	.byte	0x02, 0x4a
	.zero		1
	.zero		1


	//----- nvinfo : EIATTR_EXIT_INSTR_OFFSETS
	.align		4
        /*0058*/ 	.byte	0x04, 0x1c
        /*005a*/ 	.short	(.L_17 - .L_16)


	//   ....[0]....
.L_16:
        /*005c*/ 	.word	0x000000c0


	//----- nvinfo : EIATTR_CBANK_PARAM_SIZE
	.align		4
.L_17:
        /*0060*/ 	.byte	0x03, 0x19
        /*0062*/ 	.short	0x0014


	//----- nvinfo : EIATTR_PARAM_CBANK
	.align		4
        /*0064*/ 	.byte	0x04, 0x0a
        /*0066*/ 	.short	(.L_19 - .L_18)
	.align		4
.L_18:
        /*0068*/ 	.word	index@(.nv.constant0._Z23fillOneFloatArrayKerneliiPff)
        /*006c*/ 	.short	0x0380
        /*006e*/ 	.short	0x0014


	//----- nvinfo : EIATTR_SW_WAR
	.align		4
.L_19:
        /*0070*/ 	.byte	0x04, 0x36
        /*0072*/ 	.short	(.L_21 - .L_20)
.L_20:
        /*0074*/ 	.word	0x00000008
.L_21:


//--------------------- .nv.callgraph             --------------------------
	.section	.nv.callgraph,"",@"SHT_CUDA_CALLGRAPH"
	.align	4
	.sectionentsize	8
	.align		4
        /*0000*/ 	.word	0x00000000
	.align		4
        /*0004*/ 	.word	0xffffffff
	.align		4
        /*0008*/ 	.word	0x00000000
	.align		4
        /*000c*/ 	.word	0xfffffffe
	.align		4
        /*0010*/ 	.word	0x00000000
	.align		4
        /*0014*/ 	.word	0xfffffffd
	.align		4
        /*0018*/ 	.word	0x00000000
	.align		4
        /*001c*/ 	.word	0xfffffffc


//--------------------- .text._Z23fillOneFloatArrayKerneliiPff --------------------------
	.section	.text._Z23fillOneFloatArrayKerneliiPff,"ax",@progbits
	.align	128
        .global         _Z23fillOneFloatArrayKerneliiPff
        .type           _Z23fillOneFloatArrayKerneliiPff,@function
        .size           _Z23fillOneFloatArrayKerneliiPff,(.L_x_1 - _Z23fillOneFloatArrayKerneliiPff)
        .other          _Z23fillOneFloatArrayKerneliiPff,@"STO_CUDA_ENTRY STV_DEFAULT"
_Z23fillOneFloatArrayKerneliiPff:
.text._Z23fillOneFloatArrayKerneliiPff:
[----:B------:R-:W-:Y:S01]  /*0000*/  LDC R1, c[0x0][0x37c] ;  /* 0x0000df00ff017b82 */ /* 0x000fe20000000800 */
[----:B------:R-:W0:Y:S07]  /*0010*/  S2R R5, SR_TID.X ;  /* 0x0000000000057919 */ /* 0x000e2e0000002100 */
[----:B------:R-:W0:Y:S01]  /*0020*/  S2UR UR7, SR_CTAID.Y ;  /* 0x00000000000779c3 */ /* 0x000e220000002600 */
[----:B------:R-:W1:Y:S07]  /*0030*/  LDCU.64 UR4, c[0x0][0x358] ;  /* 0x00006b00ff0477ac */ /* 0x000e6e0008000a00 */
[----:B------:R-:W0:Y:S08]  /*0040*/  LDC.64 R6, c[0x0][0x380] ;  /* 0x0000e000ff067b82 */ /* 0x000e300000000a00 */
[----:B------:R-:W2:Y:S08]  /*0050*/  S2UR UR6, SR_CTAID.X ;  /* 0x00000000000679c3 */ /* 0x000eb00000002500 */
[----:B------:R-:W3:Y:S08]  /*0060*/  LDC.64 R2, c[0x0][0x388] ;  /* 0x0000e200ff027b82 */ /* 0x000ef00000000a00 */
[----:B------:R-:W1:Y:S01]  /*0070*/  LDC R9, c[0x0][0x390] ;  /* 0x0000e400ff097b82 */ /* 0x000e620000000800 */
[----:B0-----:R-:W-:-:S04]  /*0080*/  IMAD R0, R6, UR7, R5 ;  /* 0x0000000706007c24 */ /* 0x001fc8000f8e0205 */
[----:B--2---:R-:W-:-:S04]  /*0090*/  IMAD R5, R7, UR6, R0 ;  /* 0x0000000607057c24 */ /* 0x004fc8000f8e0200 */
[----:B---3--:R-:W-:-:S05]  /*00a0*/  IMAD.WIDE R2, R5, 0x4, R2 ;  /* 0x0000000405027825 */ /* 0x008fca00078e0202 */
[----:B-1----:R-:W-:Y:S01]  /*00b0*/  STG.E desc[UR4][R2.64], R9 ;  /* 0x0000000902007986 */ /* 0x002fe2000c101904 */
[----:B------:R-:W-:Y:S05]  /*00c0*/  EXIT ;  /* 0x000000000000794d */ /* 0x000fea0003800000 */
.L_x_0:
[----:B------:R-:W-:-:S00]  /*00d0*/  BRA `(.L_x_0) ;  /* 0xfffffffc00fc7947 */ /* 0x000fc0000383ffff */
[----:B------:R-:W-:-:S00]  /*00e0*/  NOP ;  /* 0x0000000000007918 */ /* 0x000fc00000000000 */
        /* <DEDUP_REMOVED lines=9> */
.L_x_1:


//--------------------- .nv.shared.reserved.0     --------------------------
	.section	.nv.shared.reserved.0,"aw",@nobits
	.weak		__nv_reservedSMEM_offset_0_alias
	.size		__nv_reservedSMEM_offset_0_alias, 0, 64
	.other		__nv_reservedSMEM_offset_0_alias,@"STO_CUDA_RESERVED_SHARED STV_DEFAULT"
__nv_reservedSMEM_offset_0_alias:
	.zero		0
	.zero		64


//--------------------- .nv.constant0._Z23fillOneFloatArrayKerneliiPff --------------------------
	.section	.nv.constant0._Z23fillOneFloatArrayKerneliiPff,"a",@progbits
	.sectionflags	@""
	.align	4
.nv.constant0._Z23fillOneFloatArrayKerneliiPff:
	.zero		916


//--------------------- SYMBOLS --------------------------

	.type		.nv.reservedSmem.offset0,@object
	.size		.nv.reservedSmem.offset0,0x4
